	.headerflags	@"EF_CUDA_TEXMODE_UNIFIED EF_CUDA_64BIT_ADDRESS EF_CUDA_SM80 EF_CUDA_VIRTUAL_SM(EF_CUDA_SM80)"
	.elftype	@"ET_EXEC"


//--------------------- .nv.info                  --------------------------
	.section	.nv.info,"",@"SHT_CUDA_INFO"
	.align	4


	//----- nvinfo : EIATTR_REGCOUNT
	.align		4
        /*0000*/ 	.byte	0x04, 0x2f
        /*0002*/ 	.short	(.L_1 - .L_0)
	.align		4
.L_0:
        /*0004*/ 	.word	index@(triton_)
        /*0008*/ 	.word	0x0000000f


	//----- nvinfo : EIATTR_MIN_STACK_SIZE
	.align		4
.L_1:
        /*000c*/ 	.byte	0x04, 0x12
        /*000e*/ 	.short	(.L_3 - .L_2)
	.align		4
.L_2:
        /*0010*/ 	.word	index@(triton_)
        /*0014*/ 	.word	0x00000000


	//----- nvinfo : EIATTR_FRAME_SIZE
	.align		4
.L_3:
        /*0018*/ 	.byte	0x04, 0x11
        /*001a*/ 	.short	(.L_5 - .L_4)
	.align		4
.L_4:
        /*001c*/ 	.word	index@(triton_)
        /*0020*/ 	.word	0x00000000


	//----- nvinfo : EIATTR_MIN_STACK_SIZE
	.align		4
.L_5:
        /*0024*/ 	.byte	0x04, 0x12
        /*0026*/ 	.short	(.L_7 - .L_6)
	.align		4
.L_6:
        /*0028*/ 	.word	index@(triton_)
        /*002c*/ 	.word	0x00000000
.L_7:


//--------------------- .nv.info.triton_          --------------------------
	.section	.nv.info.triton_,"",@"SHT_CUDA_INFO"
	.sectionflags	@""
	.align	4


	//----- nvinfo : EIATTR_CUDA_API_VERSION
	.align		4
        /*0000*/ 	.byte	0x04, 0x37
        /*0002*/ 	.short	(.L_9 - .L_8)
.L_8:
        /*0004*/ 	.word	0x0000007c


	//----- nvinfo : EIATTR_SW2861232_WAR
	.align		4
.L_9:
        /*0008*/ 	.byte	0x01, 0x35
	.zero		2


	//----- nvinfo : EIATTR_PARAM_CBANK
	.align		4
        /*000c*/ 	.byte	0x04, 0x0a
        /*000e*/ 	.short	(.L_11 - .L_10)
	.align		4
.L_10:
        /*0010*/ 	.word	index@(.nv.constant0.triton_)
        /*0014*/ 	.short	0x0160
        /*0016*/ 	.short	0x001c


	//----- nvinfo : EIATTR_CBANK_PARAM_SIZE
	.align		4
.L_11:
        /*0018*/ 	.byte	0x03, 0x19
        /*001a*/ 	.short	0x001c


	//----- nvinfo : EIATTR_KPARAM_INFO
	.align		4
        /*001c*/ 	.byte	0x04, 0x17
        /*001e*/ 	.short	(.L_13 - .L_12)
.L_12:
        /*0020*/ 	.word	0x00000000
        /*0024*/ 	.short	0x0003
        /*0026*/ 	.short	0x0018
        /*0028*/ 	.byte	0x00, 0xf0, 0x11, 0x00


	//----- nvinfo : EIATTR_KPARAM_INFO
	.align		4
.L_13:
        /*002c*/ 	.byte	0x04, 0x17
        /*002e*/ 	.short	(.L_15 - .L_14)
.L_14:
        /*0030*/ 	.word	0x00000000
        /*0034*/ 	.short	0x0002
        /*0036*/ 	.short	0x0010
        /*0038*/ 	.byte	0x00, 0xf0, 0x21, 0x00


	//----- nvinfo : EIATTR_KPARAM_INFO
	.align		4
.L_15:
        /*003c*/ 	.byte	0x04, 0x17
        /*003e*/ 	.short	(.L_17 - .L_16)
.L_16:
        /*0040*/ 	.word	0x00000000
        /*0044*/ 	.short	0x0001
        /*0046*/ 	.short	0x0008
        /*0048*/ 	.byte	0x00, 0xf0, 0x21, 0x00


	//----- nvinfo : EIATTR_KPARAM_INFO
	.align		4
.L_17:
        /*004c*/ 	.byte	0x04, 0x17
        /*004e*/ 	.short	(.L_19 - .L_18)
.L_18:
        /*0050*/ 	.word	0x00000000
        /*0054*/ 	.short	0x0000
        /*0056*/ 	.short	0x0000
        /*0058*/ 	.byte	0x00, 0xf0, 0x21, 0x00


	//----- nvinfo : EIATTR_MAXREG_COUNT
	.align		4
.L_19:
        /*005c*/ 	.byte	0x03, 0x1b
        /*005e*/ 	.short	0x00ff


	//----- nvinfo : EIATTR_EXIT_INSTR_OFFSETS
	.align		4
        /*0060*/ 	.byte	0x04, 0x1c
        /*0062*/ 	.short	(.L_21 - .L_20)


	//   ....[0]....
.L_20:
        /*0064*/ 	.word	0x000001d0


	//----- nvinfo : EIATTR_MAX_THREADS
	.align		4
.L_21:
        /*0068*/ 	.byte	0x04, 0x05
        /*006a*/ 	.short	(.L_23 - .L_22)
.L_22:
        /*006c*/ 	.word	0x00000100
        /*0070*/ 	.word	0x00000001
        /*0074*/ 	.word	0x00000001
.L_23:


//--------------------- .nv.callgraph             --------------------------
	.section	.nv.callgraph,"",@"SHT_CUDA_CALLGRAPH"
	.align	4
	.sectionentsize	8
	.align		4
        /*0000*/ 	.word	0x00000000
	.align		4
        /*0004*/ 	.word	0xffffffff
	.align		4
        /*0008*/ 	.word	0x00000000
	.align		4
        /*000c*/ 	.word	0xfffffffe
	.align		4
        /*0010*/ 	.word	0x00000000
	.align		4
        /*0014*/ 	.word	0xfffffffd
	.align		4
        /*0018*/ 	.word	0x00000000
	.align		4
        /*001c*/ 	.word	0xfffffffc


//--------------------- .nv.rel.action            --------------------------
	.section	.nv.rel.action,"",@"SHT_CUDA_RELOCINFO"
	.align	8
	.sectionentsize	8
        /*0000*/ 	.byte	0x73, 0x00, 0x00, 0x00, 0x00, 0x00, 0x00, 0x00, 0x00, 0x00, 0x00, 0x11, 0x25, 0x00, 0x05, 0x36


//--------------------- .nv.constant0.triton_     --------------------------
	.section	.nv.constant0.triton_,"a",@progbits
	.sectionflags	@""
	.align	4
.nv.constant0.triton_:
	.zero		380


//--------------------- .text.triton_             --------------------------
	.section	.text.triton_,"ax",@progbits
	.sectioninfo	@"SHI_REGISTERS=15"
	.align	128
        .global         triton_
        .type           triton_,@function
        .size           triton_,(.L_x_1 - triton_)
        .other          triton_,@"STO_CUDA_ENTRY STV_DEFAULT"
triton_:
.text.triton_:
[----:B------:R-:W-:Y:S02]  /*0000*/  MOV R1, c[0x0][0x28] ;  /* 0x00000a0000017a02 */ /* 0x000fe40000000f00 */
[----:B------:R-:W0:Y:S01]  /*0010*/  S2R R0, SR_TID.X ;  /* 0x0000000000007919 */ /* 0x000e220000002100 */
[----:B------:R-:W-:Y:S01]  /*0020*/  HFMA2.MMA R9, -RZ, RZ, 0, 1.1920928955078125e-07 ;  /* 0x00000002ff097435 */ /* 0x000fe200000001ff */
[----:B------:R-:W-:Y:S02]  /*0030*/  ULDC.64 UR4, c[0x0][0x118] ;  /* 0x0000460000047ab9 */ /* 0x000fe40000000a00 */
[----:B------:R-:W1:Y:S01]  /*0040*/  S2R R3, SR_CTAID.X ;  /* 0x0000000000037919 */ /* 0x000e620000002500 */
[----:B0-----:R-:W-:-:S05]  /*0050*/  IMAD.SHL.U32 R0, R0, 0x2, RZ ;  /* 0x0000000200007824 */ /* 0x001fca00078e00ff */
[----:B------:R-:W-:-:S05]  /*0060*/  LOP3.LUT R0, R0, 0x1fe, RZ, 0xc0, !PT ;  /* 0x000001fe00007812 */ /* 0x000fca00078ec0ff */
[----:B-1----:R-:W-:-:S04]  /*0070*/  IMAD R0, R3, 0x200, R0 ;  /* 0x0000020003007824 */ /* 0x002fc800078e0200 */
[----:B------:R-:W-:-:S04]  /*0080*/  IMAD.WIDE R4, R0, R9, c[0x0][0x168] ;  /* 0x00005a0000047625 */ /* 0x000fc800078e0209 */
[CC--:B------:R-:W-:Y:S02]  /*0090*/  IMAD.WIDE R6, R0.reuse, R9.reuse, c[0x0][0x170] ;  /* 0x00005c0000067625 */ /* 0x0c0fe400078e0209 */
[----:B------:R-:W2:Y:S02]  /*00a0*/  LDG.E R4, [R4.64] ;  /* 0x0000000404047981 */ /* 0x000ea4000c1e1900 */
[----:B------:R-:W-:Y:S02]  /*00b0*/  IMAD.WIDE R2, R0, R9, c[0x0][0x160] ;  /* 0x0000580000027625 */ /* 0x000fe400078e0209 */
[----:B------:R-:W3:Y:S04]  /*00c0*/  LDG.E R6, [R6.64] ;  /* 0x0000000406067981 */ /* 0x000ee8000c1e1900 */
[----:B------:R-:W4:Y:S01]  /*00d0*/  LDG.E R10, [R2.64] ;  /* 0x00000004020a7981 */ /* 0x000f22000c1e1900 */
[----:B--2---:R-:W-:-:S02]  /*00e0*/  PRMT R0, R4, 0x7632, R0 ;  /* 0x0000763204007816 */ /* 0x004fc40000000000 */
[C---:B---3--:R-:W-:Y:S01]  /*00f0*/  PRMT R9, R6.reuse, 0x7632, R9 ;  /* 0x0000763206097816 */ /* 0x048fe20000000009 */
[----:B------:R-:W-:Y:S01]  /*0100*/  IMAD.U32 R11, R6, 0x10000, RZ ;  /* 0x00010000060b7824 */ /* 0x000fe200078e00ff */
[----:B------:R-:W-:Y:S02]  /*0110*/  SHF.L.U32 R8, R4, 0x10, RZ ;  /* 0x0000001004087819 */ /* 0x000fe400000006ff */
[----:B----4-:R-:W-:Y:S01]  /*0120*/  PRMT R12, R10, 0x7632, R12 ;  /* 0x000076320a0c7816 */ /* 0x010fe2000000000c */
[----:B------:R-:W-:Y:S01]  /*0130*/  IMAD.U32 R9, R9, 0x10000, RZ ;  /* 0x0001000009097824 */ /* 0x000fe200078e00ff */
[----:B------:R-:W-:Y:S01]  /*0140*/  SHF.L.U32 R0, R0, 0x10, RZ ;  /* 0x0000001000007819 */ /* 0x000fe200000006ff */
[----:B------:R-:W-:Y:S01]  /*0150*/  FADD R11, R8, R11 ;  /* 0x0000000b080b7221 */ /* 0x000fe20000000000 */
[----:B------:R-:W-:Y:S02]  /*0160*/  SHF.L.U32 R10, R10, 0x10, RZ ;  /* 0x000000100a0a7819 */ /* 0x000fe400000006ff */
[----:B------:R-:W-:Y:S01]  /*0170*/  SHF.L.U32 R12, R12, 0x10, RZ ;  /* 0x000000100c0c7819 */ /* 0x000fe200000006ff */
[----:B------:R-:W-:-:S02]  /*0180*/  FADD R9, R0, R9 ;  /* 0x0000000900097221 */ /* 0x000fc40000000000 */
[----:B------:R-:W-:Y:S02]  /*0190*/  FADD R10, R10, R11 ;  /* 0x0000000b0a0a7221 */ /* 0x000fe40000000000 */
[----:B------:R-:W-:-:S05]  /*01a0*/  FADD R9, R12, R9 ;  /* 0x000000090c097221 */ /* 0x000fca0000000000 */
[----:B------:R-:W-:-:S05]  /*01b0*/  F2FP.BF16.PACK_AB R9, R9, R10 ;  /* 0x0000000a0909723e */ /* 0x000fca00000010ff */
[----:B------:R-:W-:Y:S01]  /*01c0*/  STG.E [R2.64], R9 ;  /* 0x0000000902007986 */ /* 0x000fe2000c101904 */
[----:B------:R-:W-:Y:S05]  /*01d0*/  EXIT ;  /* 0x000000000000794d */ /* 0x000fea0003800000 */
.L_x_0:
[----:B------:R-:W-:-:S00]  /*01e0*/  BRA `(.L_x_0) ;  /* 0xfffffff000007947 */ /* 0x000fc0000383ffff */
[----:B------:R-:W-:-:S00]  /*01f0*/  NOP ;  /* 0x0000000000007918 */ /* 0x000fc00000000000 */
        /* <DEDUP_REMOVED lines=8> */
.L_x_1:
